	.headerflags	@"EF_CUDA_TEXMODE_UNIFIED EF_CUDA_64BIT_ADDRESS EF_CUDA_ACCELERATORS EF_CUDA_SM90 EF_CUDA_VIRTUAL_SM(EF_CUDA_SM90)"
	.elftype	@"ET_EXEC"


//--------------------- .nv.info                  --------------------------
	.section	.nv.info,"",@"SHT_CUDA_INFO"
	.align	4


	//----- nvinfo : EIATTR_REGCOUNT
	.align		4
        /*0000*/ 	.byte	0x04, 0x2f
        /*0002*/ 	.short	(.L_1 - .L_0)
	.align		4
.L_0:
        /*0004*/ 	.word	index@(triton_poi_fused_mm_14)
        /*0008*/ 	.word	0x00000010


	//----- nvinfo : EIATTR_MIN_STACK_SIZE
	.align		4
.L_1:
        /*000c*/ 	.byte	0x04, 0x12
        /*000e*/ 	.short	(.L_3 - .L_2)
	.align		4
.L_2:
        /*0010*/ 	.word	index@(triton_poi_fused_mm_14)
        /*0014*/ 	.word	0x00000000


	//----- nvinfo : EIATTR_FRAME_SIZE
	.align		4
.L_3:
        /*0018*/ 	.byte	0x04, 0x11
        /*001a*/ 	.short	(.L_5 - .L_4)
	.align		4
.L_4:
        /*001c*/ 	.word	index@(triton_poi_fused_mm_14)
        /*0020*/ 	.word	0x00000000


	//----- nvinfo : EIATTR_MIN_STACK_SIZE
	.align		4
.L_5:
        /*0024*/ 	.byte	0x04, 0x12
        /*0026*/ 	.short	(.L_7 - .L_6)
	.align		4
.L_6:
        /*0028*/ 	.word	index@(triton_poi_fused_mm_14)
        /*002c*/ 	.word	0x00000000
.L_7:


//--------------------- .nv.info.triton_poi_fused_mm_14 --------------------------
	.section	.nv.info.triton_poi_fused_mm_14,"",@"SHT_CUDA_INFO"
	.sectionflags	@""
	.align	4


	//----- nvinfo : EIATTR_CUDA_API_VERSION
	.align		4
        /*0000*/ 	.byte	0x04, 0x37
        /*0002*/ 	.short	(.L_9 - .L_8)
.L_8:
        /*0004*/ 	.word	0x0000007c


	//----- nvinfo : EIATTR_KPARAM_INFO
	.align		4
.L_9:
        /*0008*/ 	.byte	0x04, 0x17
        /*000a*/ 	.short	(.L_11 - .L_10)
.L_10:
        /*000c*/ 	.word	0x00000000
        /*0010*/ 	.short	0x0003
        /*0012*/ 	.short	0x0018
        /*0014*/ 	.byte	0x00, 0xf0, 0x11, 0x00


	//----- nvinfo : EIATTR_KPARAM_INFO
	.align		4
.L_11:
        /*0018*/ 	.byte	0x04, 0x17
        /*001a*/ 	.short	(.L_13 - .L_12)
.L_12:
        /*001c*/ 	.word	0x00000000
        /*0020*/ 	.short	0x0002
        /*0022*/ 	.short	0x0010
        /*0024*/ 	.byte	0x00, 0xf4, 0x21, 0x00


	//----- nvinfo : EIATTR_KPARAM_INFO
	.align		4
.L_13:
        /*0028*/ 	.byte	0x04, 0x17
        /*002a*/ 	.short	(.L_15 - .L_14)
.L_14:
        /*002c*/ 	.word	0x00000000
        /*0030*/ 	.short	0x0001
        /*0032*/ 	.short	0x0008
        /*0034*/ 	.byte	0x00, 0xf4, 0x21, 0x00


	//----- nvinfo : EIATTR_KPARAM_INFO
	.align		4
.L_15:
        /*0038*/ 	.byte	0x04, 0x17
        /*003a*/ 	.short	(.L_17 - .L_16)
.L_16:
        /*003c*/ 	.word	0x00000000
        /*0040*/ 	.short	0x0000
        /*0042*/ 	.short	0x0000
        /*0044*/ 	.byte	0x00, 0xf4, 0x21, 0x00


	//----- nvinfo : EIATTR_SPARSE_MMA_MASK
	.align		4
.L_17:
        /*0048*/ 	.byte	0x03, 0x50
        /*004a*/ 	.short	0x0000


	//----- nvinfo : EIATTR_MAXREG_COUNT
	.align		4
        /*004c*/ 	.byte	0x03, 0x1b
        /*004e*/ 	.short	0x00ff


	//----- nvinfo : EIATTR_EXIT_INSTR_OFFSETS
	.align		4
        /*0050*/ 	.byte	0x04, 0x1c
        /*0052*/ 	.short	(.L_19 - .L_18)


	//   ....[0]....
.L_18:
        /*0054*/ 	.word	0x000003e0


	//----- nvinfo : EIATTR_REQNTID
	.align		4
.L_19:
        /*0058*/ 	.byte	0x04, 0x10
        /*005a*/ 	.short	(.L_21 - .L_20)
.L_20:
        /*005c*/ 	.word	0x00000080
        /*0060*/ 	.word	0x00000001
        /*0064*/ 	.word	0x00000001


	//----- nvinfo : EIATTR_CBANK_PARAM_SIZE
	.align		4
.L_21:
        /*0068*/ 	.byte	0x03, 0x19
        /*006a*/ 	.short	0x001c


	//----- nvinfo : EIATTR_PARAM_CBANK
	.align		4
        /*006c*/ 	.byte	0x04, 0x0a
        /*006e*/ 	.short	(.L_23 - .L_22)
	.align		4
.L_22:
        /*0070*/ 	.word	index@(.nv.constant0.triton_poi_fused_mm_14)
        /*0074*/ 	.short	0x0210
        /*0076*/ 	.short	0x001c


	//----- nvinfo : EIATTR_SW_WAR
	.align		4
.L_23:
        /*0078*/ 	.byte	0x04, 0x36
        /*007a*/ 	.short	(.L_25 - .L_24)
.L_24:
        /*007c*/ 	.word	0x00000008
.L_25:


//--------------------- .nv.callgraph             --------------------------
	.section	.nv.callgraph,"",@"SHT_CUDA_CALLGRAPH"
	.align	4
	.sectionentsize	8
	.align		4
        /*0000*/ 	.word	0x00000000
	.align		4
        /*0004*/ 	.word	0xffffffff
	.align		4
        /*0008*/ 	.word	0x00000000
	.align		4
        /*000c*/ 	.word	0xfffffffe
	.align		4
        /*0010*/ 	.word	0x00000000
	.align		4
        /*0014*/ 	.word	0xfffffffd
	.align		4
        /*0018*/ 	.word	0x00000000
	.align		4
        /*001c*/ 	.word	0xfffffffc


//--------------------- .text.triton_poi_fused_mm_14 --------------------------
	.section	.text.triton_poi_fused_mm_14,"ax",@progbits
	.align	128
        .global         triton_poi_fused_mm_14
        .type           triton_poi_fused_mm_14,@function
        .size           triton_poi_fused_mm_14,(.L_x_1 - triton_poi_fused_mm_14)
        .other          triton_poi_fused_mm_14,@"STO_CUDA_ENTRY STV_DEFAULT"
triton_poi_fused_mm_14:
.text.triton_poi_fused_mm_14:
[----:B------:R-:W-:Y:S01]  /*0000*/  LDC R1, c[0x0][0x28] ;  /* 0x00000a00ff017b82 */ /* 0x000fe20000000800 */
[----:B------:R-:W1:Y:S01]  /*0010*/  S2R R0, SR_TID.X ;  /* 0x0000000000007919 */ /* 0x000e620000002100 */
[----:B------:R-:W-:Y:S01]  /*0020*/  ULDC.64 UR4, c[0x0][0x208] ;  /* 0x0000820000047ab9 */ /* 0x000fe20000000a00 */
[----:B------:R-:W2:Y:S01]  /*0030*/  S2R R3, SR_CTAID.X ;  /* 0x0000000000037919 */ /* 0x000ea20000002500 */
[----:B-1----:R-:W-:Y:S01]  /*0040*/  IMAD.SHL.U32 R0, R0, 0x4, RZ ;  /* 0x0000000400007824 */ /* 0x002fe200078e00ff */
[----:B--2---:R-:W-:-:S04]  /*0050*/  SHF.R.S32.HI R2, RZ, 0x15, R3 ;  /* 0x00000015ff027819 */ /* 0x004fc80000011403 */
[----:B------:R-:W-:-:S05]  /*0060*/  LOP3.LUT R0, R0, 0x1fc, RZ, 0xc0, !PT ;  /* 0x000001fc00007812 */ /* 0x000fca00078ec0ff */
[----:B------:R-:W-:Y:S01]  /*0070*/  IMAD R0, R3, 0x400, R0 ;  /* 0x0000040003007824 */ /* 0x000fe200078e0200 */
[----:B------:R-:W-:-:S03]  /*0080*/  SGXT R3, R2, 0x1 ;  /* 0x000000010203781a */ /* 0x000fc60000000200 */
[----:B------:R-:W-:Y:S01]  /*0090*/  VIADD R2, R0, 0x200 ;  /* 0x0000020000027836 */ /* 0x000fe20000000000 */
[----:B------:R-:W-:-:S04]  /*00a0*/  LEA.HI R4, R3, R0, RZ, 0xa ;  /* 0x0000000003047211 */ /* 0x000fc800078f50ff */
[----:B------:R-:W-:Y:S02]  /*00b0*/  LEA.HI R6, R3, R2, RZ, 0xa ;  /* 0x0000000203067211 */ /* 0x000fe400078f50ff */
[----:B------:R-:W-:Y:S02]  /*00c0*/  LOP3.LUT R3, R4, 0xfc00, RZ, 0xc0, !PT ;  /* 0x0000fc0004037812 */ /* 0x000fe400078ec0ff */
[----:B------:R-:W-:Y:S02]  /*00d0*/  LOP3.LUT R7, R6, 0xfc00, RZ, 0xc0, !PT ;  /* 0x0000fc0006077812 */ /* 0x000fe400078ec0ff */
[----:B------:R-:W-:Y:S01]  /*00e0*/  SHF.R.S32.HI R4, RZ, 0xa, R4 ;  /* 0x0000000aff047819 */ /* 0x000fe20000011404 */
[----:B------:R-:W-:Y:S01]  /*00f0*/  IMAD.IADD R5, R0, 0x1, -R3 ;  /* 0x0000000100057824 */ /* 0x000fe200078e0a03 */
[----:B------:R-:W-:Y:S01]  /*0100*/  SHF.R.S32.HI R6, RZ, 0xa, R6 ;  /* 0x0000000aff067819 */ /* 0x000fe20000011406 */
[----:B------:R-:W-:-:S03]  /*0110*/  IMAD.IADD R7, R2, 0x1, -R7 ;  /* 0x0000000102077824 */ /* 0x000fc600078e0a07 */
[----:B------:R-:W-:Y:S02]  /*0120*/  PRMT R2, R5, 0x9910, RZ ;  /* 0x0000991005027816 */ /* 0x000fe400000000ff */
[----:B------:R-:W-:Y:S02]  /*0130*/  PRMT R3, R7, 0x9910, RZ ;  /* 0x0000991007037816 */ /* 0x000fe400000000ff */
[----:B------:R-:W-:Y:S02]  /*0140*/  SHF.R.S32.HI R2, RZ, 0xf, R2 ;  /* 0x0000000fff027819 */ /* 0x000fe40000011402 */
[----:B------:R-:W-:Y:S02]  /*0150*/  SHF.R.S32.HI R3, RZ, 0xf, R3 ;  /* 0x0000000fff037819 */ /* 0x000fe40000011403 */
[----:B------:R-:W-:Y:S02]  /*0160*/  LOP3.LUT R2, R2, 0xffff, RZ, 0xc0, !PT ;  /* 0x0000ffff02027812 */ /* 0x000fe400078ec0ff */
[----:B------:R-:W-:-:S02]  /*0170*/  LOP3.LUT R10, R3, 0xffff, RZ, 0xc0, !PT ;  /* 0x0000ffff030a7812 */ /* 0x000fc400078ec0ff */
[----:B------:R-:W-:Y:S02]  /*0180*/  LEA.HI R8, R2, R5, RZ, 0x18 ;  /* 0x0000000502087211 */ /* 0x000fe400078fc0ff */
[----:B------:R-:W-:Y:S02]  /*0190*/  LEA.HI R9, R10, R7, RZ, 0x18 ;  /* 0x000000070a097211 */ /* 0x000fe400078fc0ff */
[C---:B------:R-:W-:Y:S02]  /*01a0*/  LOP3.LUT R2, R8.reuse, 0xff00, RZ, 0xc0, !PT ;  /* 0x0000ff0008027812 */ /* 0x040fe400078ec0ff */
[C---:B------:R-:W-:Y:S02]  /*01b0*/  LOP3.LUT R3, R9.reuse, 0xff00, RZ, 0xc0, !PT ;  /* 0x0000ff0009037812 */ /* 0x040fe400078ec0ff */
[----:B------:R-:W-:Y:S01]  /*01c0*/  PRMT R8, R8, 0x9910, RZ ;  /* 0x0000991008087816 */ /* 0x000fe200000000ff */
[----:B------:R-:W-:Y:S01]  /*01d0*/  IMAD.MOV R2, RZ, RZ, -R2 ;  /* 0x000000ffff027224 */ /* 0x000fe200078e0a02 */
[----:B------:R-:W-:Y:S01]  /*01e0*/  PRMT R9, R9, 0x9910, RZ ;  /* 0x0000991009097816 */ /* 0x000fe200000000ff */
[----:B------:R-:W-:-:S03]  /*01f0*/  IMAD.MOV R3, RZ, RZ, -R3 ;  /* 0x000000ffff037224 */ /* 0x000fc600078e0a03 */
[----:B------:R-:W-:Y:S02]  /*0200*/  PRMT R10, R2, 0x7710, RZ ;  /* 0x00007710020a7816 */ /* 0x000fe400000000ff */
[----:B------:R-:W-:Y:S02]  /*0210*/  PRMT R12, R3, 0x7710, RZ ;  /* 0x00007710030c7816 */ /* 0x000fe400000000ff */
[----:B------:R-:W1:Y:S01]  /*0220*/  LDC.64 R2, c[0x0][0x210] ;  /* 0x00008400ff027b82 */ /* 0x000e620000000a00 */
[----:B------:R-:W-:Y:S02]  /*0230*/  IMAD.IADD R5, R5, 0x1, R10 ;  /* 0x0000000105057824 */ /* 0x000fe400078e020a */
[----:B------:R-:W-:-:S03]  /*0240*/  IMAD.IADD R7, R7, 0x1, R12 ;  /* 0x0000000107077824 */ /* 0x000fc600078e020c */
[----:B------:R-:W-:Y:S01]  /*0250*/  PRMT R10, R5, 0x9910, RZ ;  /* 0x00009910050a7816 */ /* 0x000fe200000000ff */
[----:B------:R-:W-:Y:S01]  /*0260*/  IMAD.MOV.U32 R5, RZ, RZ, R8 ;  /* 0x000000ffff057224 */ /* 0x000fe200078e0008 */
[----:B------:R-:W-:Y:S01]  /*0270*/  PRMT R11, R7, 0x9910, RZ ;  /* 0x00009910070b7816 */ /* 0x000fe200000000ff */
[----:B------:R-:W-:Y:S01]  /*0280*/  IMAD.MOV.U32 R7, RZ, RZ, R9 ;  /* 0x000000ffff077224 */ /* 0x000fe200078e0009 */
[----:B------:R-:W2:Y:S01]  /*0290*/  LDC.64 R12, c[0x0][0x220] ;  /* 0x00008800ff0c7b82 */ /* 0x000ea20000000a00 */
[----:B------:R-:W-:Y:S01]  /*02a0*/  IMAD.MOV.U32 R9, RZ, RZ, R10 ;  /* 0x000000ffff097224 */ /* 0x000fe200078e000a */
[----:B------:R-:W-:Y:S01]  /*02b0*/  SHF.R.S32.HI R5, RZ, 0x8, R5 ;  /* 0x00000008ff057819 */ /* 0x000fe20000011405 */
[----:B------:R-:W-:Y:S01]  /*02c0*/  IMAD R6, R6, 0x100, R11 ;  /* 0x0000010006067824 */ /* 0x000fe200078e020b */
[----:B------:R-:W-:Y:S01]  /*02d0*/  SHF.R.S32.HI R7, RZ, 0x8, R7 ;  /* 0x00000008ff077819 */ /* 0x000fe20000011407 */
[----:B------:R-:W-:Y:S01]  /*02e0*/  IMAD R4, R4, 0x100, R9 ;  /* 0x0000010004047824 */ /* 0x000fe200078e0209 */
[----:B------:R-:W-:-:S02]  /*02f0*/  LOP3.LUT R5, R5, 0xffff, RZ, 0xc0, !PT ;  /* 0x0000ffff05057812 */ /* 0x000fc400078ec0ff */
[----:B------:R-:W-:-:S03]  /*0300*/  LOP3.LUT R7, R7, 0xffff, RZ, 0xc0, !PT ;  /* 0x0000ffff07077812 */ /* 0x000fc600078ec0ff */
[----:B------:R-:W-:Y:S02]  /*0310*/  IMAD R5, R5, 0x10000, R4 ;  /* 0x0001000005057824 */ /* 0x000fe400078e0204 */
[----:B------:R-:W-:Y:S02]  /*0320*/  IMAD R7, R7, 0x10000, R6 ;  /* 0x0001000007077824 */ /* 0x000fe400078e0206 */
[----:B-1----:R-:W-:-:S04]  /*0330*/  IMAD.WIDE R4, R5, 0x4, R2 ;  /* 0x0000000405047825 */ /* 0x002fc800078e0202 */
[----:B------:R-:W-:Y:S02]  /*0340*/  IMAD.WIDE R8, R7, 0x4, R2 ;  /* 0x0000000407087825 */ /* 0x000fe400078e0202 */
[----:B------:R-:W3:Y:S01]  /*0350*/  LDG.E.128 R4, desc[UR4][R4.64] ;  /* 0x0000000404047981 */ /* 0x000ee2000c1e1d00 */
[----:B------:R-:W1:Y:S03]  /*0360*/  LDC.64 R2, c[0x0][0x218] ;  /* 0x00008600ff027b82 */ /* 0x000e660000000a00 */
[----:B------:R-:W4:Y:S01]  /*0370*/  LDG.E.128 R8, desc[UR4][R8.64] ;  /* 0x0000000408087981 */ /* 0x000f22000c1e1d00 */
[----:B--2---:R-:W-:-:S04]  /*0380*/  IMAD.WIDE R12, R0, 0x4, R12 ;  /* 0x00000004000c7825 */ /* 0x004fc800078e020c */
[----:B-1----:R-:W-:-:S05]  /*0390*/  IMAD.WIDE R2, R0, 0x4, R2 ;  /* 0x0000000400027825 */ /* 0x002fca00078e0202 */
[----:B---3--:R-:W-:Y:S04]  /*03a0*/  STG.E.128 desc[UR4][R2.64], R4 ;  /* 0x0000000402007986 */ /* 0x008fe8000c101d04 */
[----:B----4-:R-:W-:Y:S04]  /*03b0*/  STG.E.128 desc[UR4][R2.64+0x800], R8 ;  /* 0x0008000802007986 */ /* 0x010fe8000c101d04 */
[----:B------:R-:W-:Y:S04]  /*03c0*/  STG.E.128 desc[UR4][R12.64], R4 ;  /* 0x000000040c007986 */ /* 0x000fe8000c101d04 */
[----:B------:R-:W-:Y:S01]  /*03d0*/  STG.E.128 desc[UR4][R12.64+0x800], R8 ;  /* 0x000800080c007986 */ /* 0x000fe2000c101d04 */
[----:B------:R-:W-:Y:S05]  /*03e0*/  EXIT ;  /* 0x000000000000794d */ /* 0x000fea0003800000 */
.L_x_0:
[----:B------:R-:W-:-:S00]  /*03f0*/  BRA `(.L_x_0) ;  /* 0xfffffffc00fc7947 */ /* 0x000fc0000383ffff */
[----:B------:R-:W-:-:S00]  /*0400*/  NOP ;  /* 0x0000000000007918 */ /* 0x000fc00000000000 */
[----:B------:R-:W-:-:S00]  /*0410*/  NOP ;  /* 0x0000000000007918 */ /* 0x000fc00000000000 */
[----:B------:R-:W-:-:S00]  /*0420*/  NOP ;  /* 0x0000000000007918 */ /* 0x000fc00000000000 */
[----:B------:R-:W-:-:S00]  /*0430*/  NOP ;  /* 0x0000000000007918 */ /* 0x000fc00000000000 */
[----:B------:R-:W-:-:S00]  /*0440*/  NOP ;  /* 0x0000000000007918 */ /* 0x000fc00000000000 */
[----:B------:R-:W-:-:S00]  /*0450*/  NOP ;  /* 0x0000000000007918 */ /* 0x000fc00000000000 */
[----:B------:R-:W-:-:S00]  /*0460*/  NOP ;  /* 0x0000000000007918 */ /* 0x000fc00000000000 */
[----:B------:R-:W-:-:S00]  /*0470*/  NOP ;  /* 0x0000000000007918 */ /* 0x000fc00000000000 */
.L_x_1:


//--------------------- .nv.constant0.triton_poi_fused_mm_14 --------------------------
	.section	.nv.constant0.triton_poi_fused_mm_14,"a",@progbits
	.sectionflags	@""
	.align	4
.nv.constant0.triton_poi_fused_mm_14:
	.zero		556
